//
// Generated by NVIDIA NVVM Compiler
//
// Compiler Build ID: CL-36424714
// Cuda compilation tools, release 13.0, V13.0.88
// Based on NVVM 20.0.0
//

.version 9.0
.target sm_100
.address_size 64

	// .globl	_Z10gelukernelPfS_i

.visible .entry _Z10gelukernelPfS_i(
	.param .u64 .ptr .align 1 _Z10gelukernelPfS_i_param_0,
	.param .u64 .ptr .align 1 _Z10gelukernelPfS_i_param_1,
	.param .u32 _Z10gelukernelPfS_i_param_2
)
{
	.reg .pred 	%p<4>;
	.reg .b32 	%r<9>;
	.reg .b32 	%f<11>;
	.reg .b64 	%rd<9>;
	.reg .b64 	%fd<51>;

	ld.param.u64 	%rd1, [_Z10gelukernelPfS_i_param_0];
	ld.param.u64 	%rd2, [_Z10gelukernelPfS_i_param_1];
	ld.param.u32 	%r3, [_Z10gelukernelPfS_i_param_2];
	mov.u32 	%r4, %ctaid.x;
	mov.u32 	%r5, %ntid.x;
	mov.u32 	%r6, %tid.x;
	mad.lo.s32 	%r1, %r4, %r5, %r6;
	setp.ge.s32 	%p1, %r1, %r3;
	@%p1 bra 	$L__BB0_5;
	cvta.to.global.u64 	%rd3, %rd1;
	mul.wide.s32 	%rd4, %r1, 4;
	add.s64 	%rd5, %rd3, %rd4;
	ld.global.f32 	%f2, [%rd5];
	mul.f32 	%f1, %f2, 0f3F000000;
	mul.f32 	%f3, %f2, 0f3D372713;
	mul.f32 	%f4, %f2, %f3;
	fma.rn.f32 	%f5, %f2, %f4, %f2;
	cvt.f64.f32 	%fd6, %f5;
	mul.f64 	%fd1, %fd6, 0d3FE98845377B83C5;
	{
	.reg .b32 %temp; 
	mov.b64 	{%temp, %r7}, %fd1;
	}
	and.b32  	%r2, %r7, 2147483647;
	{
	.reg .b32 %temp; 
	mov.b64 	{%r8, %temp}, %fd1;
	}
	mov.b64 	%fd2, {%r8, %r2};
	setp.ltu.f64 	%p2, %fd2, 0d3FE4F92224DD2F1A;
	@%p2 bra 	$L__BB0_3;
	add.f64 	%fd7, %fd2, %fd2;
	cvt.rn.f32.f64 	%f6, %fd7;
	mul.f32 	%f7, %f6, 0f3FB8AA3B;
	cvt.rni.f32.f32 	%f8, %f7;
	cvt.f64.f32 	%fd8, %f8;
	fma.rn.f64 	%fd9, %fd8, 0dBFE62E42FEFA39EF, %fd7;
	fma.rn.f64 	%fd10, %fd9, 0d3E5AE904A4741B81, 0d3E928A27F89B6999;
	fma.rn.f64 	%fd11, %fd10, %fd9, 0d3EC71DE715FF7E07;
	fma.rn.f64 	%fd12, %fd11, %fd9, 0d3EFA019A6B0AC45A;
	fma.rn.f64 	%fd13, %fd12, %fd9, 0d3F2A01A017EED94F;
	fma.rn.f64 	%fd14, %fd13, %fd9, 0d3F56C16C17F2A71B;
	fma.rn.f64 	%fd15, %fd14, %fd9, 0d3F811111111173C4;
	fma.rn.f64 	%fd16, %fd15, %fd9, 0d3FA555555555211A;
	fma.rn.f64 	%fd17, %fd16, %fd9, 0d3FC5555555555540;
	fma.rn.f64 	%fd18, %fd17, %fd9, 0d3FE0000000000005;
	mul.f64 	%fd19, %fd9, %fd18;
	fma.rn.f64 	%fd20, %fd19, %fd9, %fd9;
	ex2.approx.ftz.f32 	%f9, %f8;
	cvt.f64.f32 	%fd21, %f9;
	mov.f64 	%fd22, 0d3FF0000000000000;
	sub.f64 	%fd23, %fd22, %fd21;
	neg.f64 	%fd24, %fd20;
	fma.rn.f64 	%fd25, %fd24, %fd21, %fd23;
	mov.f64 	%fd26, 0d4000000000000000;
	sub.f64 	%fd27, %fd26, %fd25;
	rcp.approx.ftz.f64 	%fd28, %fd27;
	neg.f64 	%fd29, %fd27;
	fma.rn.f64 	%fd30, %fd29, %fd28, 0d3FF0000000000000;
	fma.rn.f64 	%fd31, %fd30, %fd30, %fd30;
	fma.rn.f64 	%fd32, %fd31, %fd28, %fd28;
	fma.rn.f64 	%fd33, %fd32, 0dC000000000000000, 0d3FF0000000000000;
	setp.gt.u32 	%p3, %r2, 1077088193;
	selp.f64 	%fd34, 0d3FF0000000000000, %fd33, %p3;
	copysign.f64 	%fd50, %fd1, %fd34;
	bra.uni 	$L__BB0_4;
$L__BB0_3:
	mul.f64 	%fd35, %fd1, %fd1;
	fma.rn.f64 	%fd36, %fd35, 0dBEF0BC46E2F5E964, 0d3F14359F420AFC3D;
	fma.rn.f64 	%fd37, %fd36, %fd35, 0dBF2DF9F0728C5D84;
	fma.rn.f64 	%fd38, %fd37, %fd35, 0d3F4337D1CEC4F033;
	fma.rn.f64 	%fd39, %fd38, %fd35, 0dBF57D6E9674335B3;
	fma.rn.f64 	%fd40, %fd39, %fd35, 0d3F6D6D000D7AAD3D;
	fma.rn.f64 	%fd41, %fd40, %fd35, 0dBF8226E1F3CF1EF5;
	fma.rn.f64 	%fd42, %fd41, %fd35, 0d3F9664F47EC0C8CF;
	fma.rn.f64 	%fd43, %fd42, %fd35, 0dBFABA1BA1B80AB40;
	fma.rn.f64 	%fd44, %fd43, %fd35, 0d3FC111111110FA4A;
	fma.rn.f64 	%fd45, %fd44, %fd35, 0dBFD5555555555550;
	fma.rn.f64 	%fd46, %fd45, %fd35, 0d0000000000000000;
	fma.rn.f64 	%fd50, %fd46, %fd1, %fd1;
$L__BB0_4:
	add.f64 	%fd47, %fd50, 0d3FF0000000000000;
	cvt.f64.f32 	%fd48, %f1;
	mul.f64 	%fd49, %fd47, %fd48;
	cvt.rn.f32.f64 	%f10, %fd49;
	cvta.to.global.u64 	%rd6, %rd2;
	add.s64 	%rd8, %rd6, %rd4;
	st.global.f32 	[%rd8], %f10;
$L__BB0_5:
	ret;

}


// ===== COMPILED SASS (sm_100) =====

	.target	sm_100

	.elftype	@"ET_EXEC"


//--------------------- .note.nv.tkinfo           --------------------------
	.section	.note.nv.tkinfo,"",@"SHT_NOTE"
	.sectionflags	@"SHF_NOTE_NV_TKINFO"
	.tkinfo
        /*0018*/ 	.word	0x00000002
        /*0030*/ 	.string	""
        /*0030*/ 	.string	"ptxas"
        /*0030*/ 	.string	"Cuda compilation tools, release 13.0, V13.0.88"
        /*0030*/ 	.string	"Build cuda_13.0.r13.0/compiler.36424714_0"
        /*0030*/ 	.string	"-arch sm_100 -m 64 "



//--------------------- .note.nv.cuinfo           --------------------------
	.section	.note.nv.cuinfo,"",@"SHT_NOTE"
	.sectionflags	@"SHF_NOTE_NV_CUINFO"
        /*0018*/ 	.short	0x0002
        /*001a*/ 	.short	0x0064
        /*001c*/ 	.short	0x0082
	.zero		2


//--------------------- .nv.info                  --------------------------
	.section	.nv.info,"",@"SHT_CUDA_INFO"
	.align	4


	//----- nvinfo : EIATTR_REGCOUNT
	.align		4
        /*0000*/ 	.byte	0x04, 0x2f
        /*0002*/ 	.short	(.L_1 - .L_0)
	.align		4
.L_0:
        /*0004*/ 	.word	index@(_Z10gelukernelPfS_i)
        /*0008*/ 	.word	0x00000012


	//----- nvinfo : EIATTR_FRAME_SIZE
	.align		4
.L_1:
        /*000c*/ 	.byte	0x04, 0x11
        /*000e*/ 	.short	(.L_3 - .L_2)
	.align		4
.L_2:
        /*0010*/ 	.word	index@(_Z10gelukernelPfS_i)
        /*0014*/ 	.word	0x00000000


	//----- nvinfo : EIATTR_MIN_STACK_SIZE
	.align		4
.L_3:
        /*0018*/ 	.byte	0x04, 0x12
        /*001a*/ 	.short	(.L_5 - .L_4)
	.align		4
.L_4:
        /*001c*/ 	.word	index@(_Z10gelukernelPfS_i)
        /*0020*/ 	.word	0x00000000
.L_5:


//--------------------- .nv.compat                --------------------------
	.section	.nv.compat,"",@"SHT_CUDA_COMPAT_INFO"
	.align	4
        /*0000*/ 	.byte	0x02, 0x09, 0x00, 0x00, 0x02, 0x02, 0x01, 0x00, 0x02, 0x05, 0x05, 0x00, 0x03, 0x07, 0x01, 0x01
        /*0010*/ 	.byte	0x02, 0x03, 0x00, 0x00, 0x02, 0x06, 0x01, 0x00, 0x04, 0x0b, 0x08, 0x00, 0x01, 0x00, 0x00, 0x00
        /*0020*/ 	.byte	0x00, 0x00, 0x00, 0x00


//--------------------- .nv.info._Z10gelukernelPfS_i --------------------------
	.section	.nv.info._Z10gelukernelPfS_i,"",@"SHT_CUDA_INFO"
	.sectionflags	@""
	.align	4


	//----- nvinfo : EIATTR_CUDA_API_VERSION
	.align		4
        /*0000*/ 	.byte	0x04, 0x37
        /*0002*/ 	.short	(.L_7 - .L_6)
.L_6:
        /*0004*/ 	.word	0x00000082


	//----- nvinfo : EIATTR_KPARAM_INFO
	.align		4
.L_7:
        /*0008*/ 	.byte	0x04, 0x17
        /*000a*/ 	.short	(.L_9 - .L_8)
.L_8:
        /*000c*/ 	.word	0x00000000
        /*0010*/ 	.short	0x0002
        /*0012*/ 	.short	0x0010
        /*0014*/ 	.byte	0x00, 0xf0, 0x11, 0x00


	//----- nvinfo : EIATTR_KPARAM_INFO
	.align		4
.L_9:
        /*0018*/ 	.byte	0x04, 0x17
        /*001a*/ 	.short	(.L_11 - .L_10)
.L_10:
        /*001c*/ 	.word	0x00000000
        /*0020*/ 	.short	0x0001
        /*0022*/ 	.short	0x0008
        /*0024*/ 	.byte	0x00, 0xf5, 0x21, 0x00


	//----- nvinfo : EIATTR_KPARAM_INFO
	.align		4
.L_11:
        /*0028*/ 	.byte	0x04, 0x17
        /*002a*/ 	.short	(.L_13 - .L_12)
.L_12:
        /*002c*/ 	.word	0x00000000
        /*0030*/ 	.short	0x0000
        /*0032*/ 	.short	0x0000
        /*0034*/ 	.byte	0x00, 0xf5, 0x21, 0x00


	//----- nvinfo : EIATTR_SPARSE_MMA_MASK
	.align		4
.L_13:
        /*0038*/ 	.byte	0x03, 0x50
        /*003a*/ 	.short	0x0000


	//----- nvinfo : EIATTR_MAXREG_COUNT
	.align		4
        /*003c*/ 	.byte	0x03, 0x1b
        /*003e*/ 	.short	0x00ff


	//----- nvinfo : EIATTR_MERCURY_ISA_VERSION
	.align		4
        /*0040*/ 	.byte	0x03, 0x5f
        /*0042*/ 	.short	0x0101


	//----- nvinfo : EIATTR_VRC_CTA_INIT_COUNT
	.align		4
        /*0044*/ 	.byte	0x02, 0x4a
	.zero		1
	.zero		1


	//----- nvinfo : EIATTR_EXIT_INSTR_OFFSETS
	.align		4
        /*0048*/ 	.byte	0x04, 0x1c
        /*004a*/ 	.short	(.L_15 - .L_14)


	//   ....[0]....
.L_14:
        /*004c*/ 	.word	0x00000070


	//   ....[1]....
        /*0050*/ 	.word	0x000007f0


	//----- nvinfo : EIATTR_CRS_STACK_SIZE
	.align		4
.L_15:
        /*0054*/ 	.byte	0x04, 0x1e
        /*0056*/ 	.short	(.L_17 - .L_16)
.L_16:
        /*0058*/ 	.word	0x00000000


	//----- nvinfo : EIATTR_CBANK_PARAM_SIZE
	.align		4
.L_17:
        /*005c*/ 	.byte	0x03, 0x19
        /*005e*/ 	.short	0x0014


	//----- nvinfo : EIATTR_PARAM_CBANK
	.align		4
        /*0060*/ 	.byte	0x04, 0x0a
        /*0062*/ 	.short	(.L_19 - .L_18)
	.align		4
.L_18:
        /*0064*/ 	.word	index@(.nv.constant0._Z10gelukernelPfS_i)
        /*0068*/ 	.short	0x0380
        /*006a*/ 	.short	0x0014


	//----- nvinfo : EIATTR_SW_WAR
	.align		4
.L_19:
        /*006c*/ 	.byte	0x04, 0x36
        /*006e*/ 	.short	(.L_21 - .L_20)
.L_20:
        /*0070*/ 	.word	0x00000008
.L_21:


//--------------------- .nv.callgraph             --------------------------
	.section	.nv.callgraph,"",@"SHT_CUDA_CALLGRAPH"
	.align	4
	.sectionentsize	8
	.align		4
        /*0000*/ 	.word	0x00000000
	.align		4
        /*0004*/ 	.word	0xffffffff
	.align		4
        /*0008*/ 	.word	0x00000000
	.align		4
        /*000c*/ 	.word	0xfffffffe
	.align		4
        /*0010*/ 	.word	0x00000000
	.align		4
        /*0014*/ 	.word	0xfffffffd
	.align		4
        /*0018*/ 	.word	0x00000000
	.align		4
        /*001c*/ 	.word	0xfffffffc


//--------------------- .text._Z10gelukernelPfS_i --------------------------
	.section	.text._Z10gelukernelPfS_i,"ax",@progbits
	.align	128
        .global         _Z10gelukernelPfS_i
        .type           _Z10gelukernelPfS_i,@function
        .size           _Z10gelukernelPfS_i,(.L_x_4 - _Z10gelukernelPfS_i)
        .other          _Z10gelukernelPfS_i,@"STO_CUDA_ENTRY STV_DEFAULT"
_Z10gelukernelPfS_i:
.text._Z10gelukernelPfS_i:
[----:B------:R-:W-:Y:S01]  /*0000*/  LDC R1, c[0x0][0x37c] ;  /* 0x0000df00ff017b82 */ /* 0x000fe20000000800 */
[----:B------:R-:W0:Y:S07]  /*0010*/  S2R R3, SR_TID.X ;  /* 0x0000000000037919 */ /* 0x000e2e0000002100 */
[----:B------:R-:W0:Y:S01]  /*0020*/  S2UR UR4, SR_CTAID.X ;  /* 0x00000000000479c3 */ /* 0x000e220000002500 */
[----:B------:R-:W1:Y:S07]  /*0030*/  LDCU UR5, c[0x0][0x390] ;  /* 0x00007200ff0577ac */ /* 0x000e6e0008000800 */
[----:B------:R-:W0:Y:S02]  /*0040*/  LDC R0, c[0x0][0x360] ;  /* 0x0000d800ff007b82 */ /* 0x000e240000000800 */
[----:B0-----:R-:W-:-:S05]  /*0050*/  IMAD R0, R0, UR4, R3 ;  /* 0x0000000400007c24 */ /* 0x001fca000f8e0203 */
[----:B-1----:R-:W-:-:S13]  /*0060*/  ISETP.GE.AND P0, PT, R0, UR5, PT ;  /* 0x0000000500007c0c */ /* 0x002fda000bf06270 */
[----:B------:R-:W-:Y:S05]  /*0070*/  @P0 EXIT ;  /* 0x000000000000094d */ /* 0x000fea0003800000 */
[----:B------:R-:W0:Y:S01]  /*0080*/  LDC.64 R4, c[0x0][0x380] ;  /* 0x0000e000ff047b82 */ /* 0x000e220000000a00 */
[----:B------:R-:W1:Y:S01]  /*0090*/  LDCU.64 UR4, c[0x0][0x358] ;  /* 0x00006b00ff0477ac */ /* 0x000e620008000a00 */
[----:B0-----:R-:W-:-:S06]  /*00a0*/  IMAD.WIDE R4, R0, 0x4, R4 ;  /* 0x0000000400047825 */ /* 0x001fcc00078e0204 */
[----:B-1----:R-:W2:Y:S01]  /*00b0*/  LDG.E R4, desc[UR4][R4.64] ;  /* 0x0000000404047981 */ /* 0x002ea2000c1e1900 */
[----:B------:R-:W-:Y:S01]  /*00c0*/  UMOV UR6, 0x377b83c5 ;  /* 0x377b83c500067882 */ /* 0x000fe20000000000 */
[----:B------:R-:W-:Y:S01]  /*00d0*/  UMOV UR7, 0x3fe98845 ;  /* 0x3fe9884500077882 */ /* 0x000fe20000000000 */
[----:B------:R-:W-:Y:S01]  /*00e0*/  BSSY.RECONVERGENT B0, `(.L_x_0) ;  /* 0x0000069000007945 */ /* 0x000fe20003800200 */
[----:B--2---:R-:W-:-:S04]  /*00f0*/  FMUL R3, R4, 0.044714998453855514526 ;  /* 0x3d37271304037820 */ /* 0x004fc80000400000 */
[----:B------:R-:W-:-:S04]  /*0100*/  FMUL R3, R4, R3 ;  /* 0x0000000304037220 */ /* 0x000fc80000400000 */
[C---:B------:R-:W-:Y:S01]  /*0110*/  FFMA R8, R4.reuse, R3, R4 ;  /* 0x0000000304087223 */ /* 0x040fe20000000004 */
[----:B------:R-:W-:-:S03]  /*0120*/  FMUL R4, R4, 0.5 ;  /* 0x3f00000004047820 */ /* 0x000fc60000400000 */
[----:B------:R-:W0:Y:S02]  /*0130*/  F2F.F64.F32 R2, R8 ;  /* 0x0000000800027310 */ /* 0x000e240000201800 */
[----:B0-----:R-:W-:Y:S01]  /*0140*/  DMUL R2, R2, UR6 ;  /* 0x0000000602027c28 */ /* 0x001fe20008000000 */
[----:B------:R-:W-:Y:S01]  /*0150*/  UMOV UR6, 0x24dd2f1a ;  /* 0x24dd2f1a00067882 */ /* 0x000fe20000000000 */
[----:B------:R-:W-:-:S08]  /*0160*/  UMOV UR7, 0x3fe4f922 ;  /* 0x3fe4f92200077882 */ /* 0x000fd00000000000 */
[----:B------:R-:W-:Y:S02]  /*0170*/  LOP3.LUT R7, R3, 0x7fffffff, RZ, 0xc0, !PT ;  /* 0x7fffffff03077812 */ /* 0x000fe400078ec0ff */
[----:B------:R-:W-:-:S06]  /*0180*/  MOV R6, R2 ;  /* 0x0000000200067202 */ /* 0x000fcc0000000f00 */
[----:B------:R-:W-:-:S14]  /*0190*/  DSETP.GE.AND P0, PT, R6, UR6, PT ;  /* 0x0000000606007e2a */ /* 0x000fdc000bf06000 */
[----:B------:R-:W-:Y:S05]  /*01a0*/  @!P0 BRA `(.L_x_1) ;  /* 0x0000000000e48947 */ /* 0x000fea0003800000 */
[----:B------:R-:W-:Y:S01]  /*01b0*/  DADD R10, R6, R6 ;  /* 0x00000000060a7229 */ /* 0x000fe20000000006 */
[----:B------:R-:W-:Y:S01]  /*01c0*/  UMOV UR6, 0xfefa39ef ;  /* 0xfefa39ef00067882 */ /* 0x000fe20000000000 */
[----:B------:R-:W-:Y:S01]  /*01d0*/  UMOV UR7, 0x3fe62e42 ;  /* 0x3fe62e4200077882 */ /* 0x000fe20000000000 */
[----:B------:R-:W-:Y:S01]  /*01e0*/  IMAD.MOV.U32 R12, RZ, RZ, -0x7649667 ;  /* 0xf89b6999ff0c7424 */ /* 0x000fe200078e00ff */
[----:B------:R-:W-:Y:S02]  /*01f0*/  MOV R13, 0x3e928a27 ;  /* 0x3e928a27000d7802 */ /* 0x000fe40000000f00 */
[----:B------:R-:W0:Y:S01]  /*0200*/  F2F.F32.F64 R2, R10 ;  /* 0x0000000a00027310 */ /* 0x000e220000301000 */
[----:B------:R-:W-:Y:S01]  /*0210*/  ISETP.GT.U32.AND P0, PT, R7, 0x40330fc1, PT ;  /* 0x40330fc10700780c */ /* 0x000fe20003f04070 */
[----:B0-----:R-:W-:-:S06]  /*0220*/  FMUL R2, R2, 1.4426950216293334961 ;  /* 0x3fb8aa3b02027820 */ /* 0x001fcc0000400000 */
[----:B------:R-:W0:Y:S08]  /*0230*/  FRND R2, R2 ;  /* 0x0000000200027307 */ /* 0x000e300000201000 */
[----:B0-----:R0:W1:Y:S08]  /*0240*/  F2F.F64.F32 R8, R2 ;  /* 0x0000000200087310 */ /* 0x0010700000201800 */
[----:B0-----:R-:W0:Y:S01]  /*0250*/  MUFU.EX2 R2, R2 ;  /* 0x0000000200027308 */ /* 0x001e220000000800 */
[----:B-1----:R-:W-:Y:S01]  /*0260*/  DFMA R8, R8, -UR6, R10 ;  /* 0x8000000608087c2b */ /* 0x002fe2000800000a */
[----:B------:R-:W-:Y:S01]  /*0270*/  UMOV UR6, 0xa4741b81 ;  /* 0xa4741b8100067882 */ /* 0x000fe20000000000 */
[----:B------:R-:W-:-:S06]  /*0280*/  UMOV UR7, 0x3e5ae904 ;  /* 0x3e5ae90400077882 */ /* 0x000fcc0000000000 */
[C---:B------:R-:W-:Y:S01]  /*0290*/  DFMA R12, R8.reuse, UR6, R12 ;  /* 0x00000006080c7c2b */ /* 0x040fe2000800000c */
[----:B------:R-:W-:Y:S01]  /*02a0*/  UMOV UR6, 0x15ff7e07 ;  /* 0x15ff7e0700067882 */ /* 0x000fe20000000000 */
[----:B------:R-:W-:Y:S01]  /*02b0*/  UMOV UR7, 0x3ec71de7 ;  /* 0x3ec71de700077882 */ /* 0x000fe20000000000 */
[----:B0-----:R-:W0:Y:S05]  /*02c0*/  F2F.F64.F32 R10, R2 ;  /* 0x00000002000a7310 */ /* 0x001e2a0000201800 */
[----:B------:R-:W-:Y:S01]  /*02d0*/  DFMA R12, R8, R12, UR6 ;  /* 0x00000006080c7e2b */ /* 0x000fe2000800000c */
[----:B------:R-:W-:Y:S01]  /*02e0*/  UMOV UR6, 0x6b0ac45a ;  /* 0x6b0ac45a00067882 */ /* 0x000fe20000000000 */
[----:B------:R-:W-:-:S06]  /*02f0*/  UMOV UR7, 0x3efa019a ;  /* 0x3efa019a00077882 */ /* 0x000fcc0000000000 */
[----:B------:R-:W-:Y:S01]  /*0300*/  DFMA R12, R8, R12, UR6 ;  /* 0x00000006080c7e2b */ /* 0x000fe2000800000c */
[----:B------:R-:W-:Y:S01]  /*0310*/  UMOV UR6, 0x17eed94f ;  /* 0x17eed94f00067882 */ /* 0x000fe20000000000 */
[----:B------:R-:W-:Y:S01]  /*0320*/  UMOV UR7, 0x3f2a01a0 ;  /* 0x3f2a01a000077882 */ /* 0x000fe20000000000 */
[----:B0-----:R-:W-:-:S05]  /*0330*/  DADD R14, -R10, 1 ;  /* 0x3ff000000a0e7429 */ /* 0x001fca0000000100 */
[----:B------:R-:W-:Y:S01]  /*0340*/  DFMA R12, R8, R12, UR6 ;  /* 0x00000006080c7e2b */ /* 0x000fe2000800000c */
[----:B------:R-:W-:Y:S01]  /*0350*/  UMOV UR6, 0x17f2a71b ;  /* 0x17f2a71b00067882 */ /* 0x000fe20000000000 */
[----:B------:R-:W-:-:S06]  /*0360*/  UMOV UR7, 0x3f56c16c ;  /* 0x3f56c16c00077882 */ /* 0x000fcc0000000000 */
        /* <DEDUP_REMOVED lines=12> */
[----:B------:R-:W-:-:S08]  /*0430*/  DFMA R12, R8, R12, UR6 ;  /* 0x00000006080c7e2b */ /* 0x000fd0000800000c */
[----:B------:R-:W-:-:S08]  /*0440*/  DMUL R12, R8, R12 ;  /* 0x0000000c080c7228 */ /* 0x000fd00000000000 */
[----:B------:R-:W-:Y:S01]  /*0450*/  DFMA R12, R8, R12, R8 ;  /* 0x0000000c080c722b */ /* 0x000fe20000000008 */
[----:B------:R-:W-:-:S07]  /*0460*/  IMAD.MOV.U32 R8, RZ, RZ, RZ ;  /* 0x000000ffff087224 */ /* 0x000fce00078e00ff */
[----:B------:R-:W-:-:S08]  /*0470*/  DFMA R12, -R12, R10, R14 ;  /* 0x0000000a0c0c722b */ /* 0x000fd0000000010e */
[----:B------:R-:W-:-:S06]  /*0480*/  DADD R12, -R12, 2 ;  /* 0x400000000c0c7429 */ /* 0x000fcc0000000100 */
[----:B------:R-:W0:Y:S02]  /*0490*/  MUFU.RCP64H R9, R13 ;  /* 0x0000000d00097308 */ /* 0x000e240000001800 */
[----:B0-----:R-:W-:-:S08]  /*04a0*/  DFMA R10, -R12, R8, 1 ;  /* 0x3ff000000c0a742b */ /* 0x001fd00000000108 */
[----:B------:R-:W-:-:S08]  /*04b0*/  DFMA R10, R10, R10, R10 ;  /* 0x0000000a0a0a722b */ /* 0x000fd0000000000a */
[----:B------:R-:W-:Y:S01]  /*04c0*/  DFMA R10, R8, R10, R8 ;  /* 0x0000000a080a722b */ /* 0x000fe20000000008 */
[----:B------:R-:W-:Y:S01]  /*04d0*/  MOV R8, 0x0 ;  /* 0x0000000000087802 */ /* 0x000fe20000000f00 */
[----:B------:R-:W-:-:S06]  /*04e0*/  IMAD.MOV.U32 R9, RZ, RZ, 0x40000000 ;  /* 0x40000000ff097424 */ /* 0x000fcc00078e00ff */
[----:B------:R-:W-:-:S10]  /*04f0*/  DFMA R10, R10, -R8, 1 ;  /* 0x3ff000000a0a742b */ /* 0x000fd40000000808 */
[----:B------:R-:W-:Y:S02]  /*0500*/  FSEL R5, R11, 1.875, !P0 ;  /* 0x3ff000000b057808 */ /* 0x000fe40004000000 */
[----:B------:R-:W-:Y:S02]  /*0510*/  FSEL R2, R10, RZ, !P0 ;  /* 0x000000ff0a027208 */ /* 0x000fe40004000000 */
[----:B------:R-:W-:Y:S01]  /*0520*/  LOP3.LUT R3, R5, 0x80000000, R3, 0xb8, !PT ;  /* 0x8000000005037812 */ /* 0x000fe200078eb803 */
[----:B------:R-:W-:Y:S06]  /*0530*/  BRA `(.L_x_2) ;  /* 0x00000000008c7947 */ /* 0x000fec0003800000 */
.L_x_1:
[----:B------:R-:W-:Y:S01]  /*0540*/  DMUL R6, R2, R2 ;  /* 0x0000000202067228 */ /* 0x000fe20000000000 */
[----:B------:R-:W-:Y:S01]  /*0550*/  MOV R8, 0x420afc3d ;  /* 0x420afc3d00087802 */ /* 0x000fe20000000f00 */
[----:B------:R-:W-:Y:S01]  /*0560*/  UMOV UR6, 0xe2f5e964 ;  /* 0xe2f5e96400067882 */ /* 0x000fe20000000000 */
[----:B------:R-:W-:Y:S01]  /*0570*/  MOV R9, 0x3f14359f ;  /* 0x3f14359f00097802 */ /* 0x000fe20000000f00 */
[----:B------:R-:W-:-:S05]  /*0580*/  UMOV UR7, 0x3ef0bc46 ;  /* 0x3ef0bc4600077882 */ /* 0x000fca0000000000 */
[----:B------:R-:W-:Y:S01]  /*0590*/  DFMA R8, R6, -UR6, R8 ;  /* 0x8000000606087c2b */ /* 0x000fe20008000008 */
[----:B------:R-:W-:Y:S01]  /*05a0*/  UMOV UR6, 0x728c5d84 ;  /* 0x728c5d8400067882 */ /* 0x000fe20000000000 */
[----:B------:R-:W-:-:S06]  /*05b0*/  UMOV UR7, 0x3f2df9f0 ;  /* 0x3f2df9f000077882 */ /* 0x000fcc0000000000 */
[----:B------:R-:W-:Y:S01]  /*05c0*/  DFMA R8, R6, R8, -UR6 ;  /* 0x8000000606087e2b */ /* 0x000fe20008000008 */
[----:B------:R-:W-:Y:S01]  /*05d0*/  UMOV UR6, 0xcec4f033 ;  /* 0xcec4f03300067882 */ /* 0x000fe20000000000 */
[----:B------:R-:W-:-:S06]  /*05e0*/  UMOV UR7, 0x3f4337d1 ;  /* 0x3f4337d100077882 */ /* 0x000fcc0000000000 */
[----:B------:R-:W-:Y:S01]  /*05f0*/  DFMA R8, R6, R8, UR6 ;  /* 0x0000000606087e2b */ /* 0x000fe20008000008 */
        /* <DEDUP_REMOVED lines=20> */
[----:B------:R-:W-:-:S08]  /*0740*/  DFMA R8, R6, R8, -UR6 ;  /* 0x8000000606087e2b */ /* 0x000fd00008000008 */
[----:B------:R-:W-:-:S08]  /*0750*/  DFMA R8, R6, R8, RZ ;  /* 0x000000080608722b */ /* 0x000fd000000000ff */
[----:B------:R-:W-:-:S11]  /*0760*/  DFMA R2, R2, R8, R2 ;  /* 0x000000080202722b */ /* 0x000fd60000000002 */
.L_x_2:
[----:B------:R-:W-:Y:S05]  /*0770*/  BSYNC.RECONVERGENT B0 ;  /* 0x0000000000007941 */ /* 0x000fea0003800200 */
.L_x_0:
[----:B------:R-:W0:Y:S01]  /*0780*/  F2F.F64.F32 R4, R4 ;  /* 0x0000000400047310 */ /* 0x000e220000201800 */
[----:B------:R-:W-:Y:S01]  /*0790*/  DADD R2, R2, 1 ;  /* 0x3ff0000002027429 */ /* 0x000fe20000000000 */
[----:B------:R-:W1:Y:S07]  /*07a0*/  LDC.64 R6, c[0x0][0x388] ;  /* 0x0000e200ff067b82 */ /* 0x000e6e0000000a00 */
[----:B0-----:R-:W-:-:S10]  /*07b0*/  DMUL R2, R2, R4 ;  /* 0x0000000402027228 */ /* 0x001fd40000000000 */
[----:B------:R-:W0:Y:S01]  /*07c0*/  F2F.F32.F64 R3, R2 ;  /* 0x0000000200037310 */ /* 0x000e220000301000 */
[----:B-1----:R-:W-:-:S05]  /*07d0*/  IMAD.WIDE R6, R0, 0x4, R6 ;  /* 0x0000000400067825 */ /* 0x002fca00078e0206 */
[----:B0-----:R-:W-:Y:S01]  /*07e0*/  STG.E desc[UR4][R6.64], R3 ;  /* 0x0000000306007986 */ /* 0x001fe2000c101904 */
[----:B------:R-:W-:Y:S05]  /*07f0*/  EXIT ;  /* 0x000000000000794d */ /* 0x000fea0003800000 */
.L_x_3:
[----:B------:R-:W-:-:S00]  /*0800*/  BRA `(.L_x_3) ;  /* 0xfffffffc00fc7947 */ /* 0x000fc0000383ffff */
[----:B------:R-:W-:-:S00]  /*0810*/  NOP ;  /* 0x0000000000007918 */ /* 0x000fc00000000000 */
        /* <DEDUP_REMOVED lines=14> */
.L_x_4:


//--------------------- .nv.shared.reserved.0     --------------------------
	.section	.nv.shared.reserved.0,"aw",@nobits
	.weak		__nv_reservedSMEM_offset_0_alias
	.size		__nv_reservedSMEM_offset_0_alias, 0, 64
	.other		__nv_reservedSMEM_offset_0_alias,@"STO_CUDA_RESERVED_SHARED STV_DEFAULT"
__nv_reservedSMEM_offset_0_alias:
	.zero		0
	.zero		64


//--------------------- .nv.constant0._Z10gelukernelPfS_i --------------------------
	.section	.nv.constant0._Z10gelukernelPfS_i,"a",@progbits
	.sectionflags	@""
	.align	4
.nv.constant0._Z10gelukernelPfS_i:
	.zero		916


//--------------------- SYMBOLS --------------------------

	.type		.nv.reservedSmem.offset0,@object
	.size		.nv.reservedSmem.offset0,0x4
